//
// Generated by NVIDIA NVVM Compiler
//
// Compiler Build ID: CL-36424714
// Cuda compilation tools, release 13.0, V13.0.88
// Based on NVVM 20.0.0
//

.version 9.0
.target sm_100
.address_size 64

	// .globl	_Z10gemm_naivePfS_S_iii

.visible .entry _Z10gemm_naivePfS_S_iii(
	.param .u64 .ptr .align 1 _Z10gemm_naivePfS_S_iii_param_0,
	.param .u64 .ptr .align 1 _Z10gemm_naivePfS_S_iii_param_1,
	.param .u64 .ptr .align 1 _Z10gemm_naivePfS_S_iii_param_2,
	.param .u32 _Z10gemm_naivePfS_S_iii_param_3,
	.param .u32 _Z10gemm_naivePfS_S_iii_param_4,
	.param .u32 _Z10gemm_naivePfS_S_iii_param_5
)
{
	.reg .pred 	%p<17>;
	.reg .b32 	%r<65>;
	.reg .b32 	%f<67>;
	.reg .b64 	%rd<44>;

	ld.param.u64 	%rd6, [_Z10gemm_naivePfS_S_iii_param_0];
	ld.param.u64 	%rd7, [_Z10gemm_naivePfS_S_iii_param_1];
	ld.param.u64 	%rd5, [_Z10gemm_naivePfS_S_iii_param_2];
	ld.param.u32 	%r30, [_Z10gemm_naivePfS_S_iii_param_3];
	ld.param.u32 	%r31, [_Z10gemm_naivePfS_S_iii_param_4];
	ld.param.u32 	%r32, [_Z10gemm_naivePfS_S_iii_param_5];
	cvta.to.global.u64 	%rd1, %rd7;
	cvta.to.global.u64 	%rd2, %rd6;
	cvta.to.global.u64 	%rd3, %rd5;
	mov.u32 	%r33, %ntid.x;
	mov.u32 	%r34, %ctaid.x;
	mov.u32 	%r35, %tid.x;
	mad.lo.s32 	%r1, %r33, %r34, %r35;
	mov.u32 	%r36, %ntid.y;
	mov.u32 	%r37, %ctaid.y;
	mov.u32 	%r38, %tid.y;
	mad.lo.s32 	%r55, %r36, %r37, %r38;
	mov.u32 	%r39, %nctaid.x;
	mul.lo.s32 	%r3, %r39, %r33;
	mov.u32 	%r40, %nctaid.y;
	mul.lo.s32 	%r4, %r40, %r36;
	setp.ge.s32 	%p1, %r55, %r30;
	@%p1 bra 	$L__BB0_22;
	setp.gt.s32 	%p2, %r32, 0;
	@%p2 bra 	$L__BB0_2;
	bra.uni 	$L__BB0_18;
$L__BB0_2:
	and.b32  	%r5, %r32, 7;
	and.b32  	%r6, %r32, 2147483640;
	shl.b32 	%r7, %r31, 3;
	add.s64 	%rd4, %rd2, 16;
	mul.wide.s32 	%rd34, %r31, 4;
$L__BB0_3:
	setp.lt.s32 	%p6, %r1, %r31;
	@%p6 bra 	$L__BB0_5;
$L__BB0_4:
	add.s32 	%r55, %r55, %r4;
	setp.lt.s32 	%p16, %r55, %r30;
	@%p16 bra 	$L__BB0_3;
	bra.uni 	$L__BB0_22;
$L__BB0_5:
	mul.lo.s32 	%r10, %r55, %r32;
	mov.u32 	%r56, %r1;
$L__BB0_6:
	setp.lt.u32 	%p7, %r32, 8;
	mov.f32 	%f66, 0f00000000;
	mov.b32 	%r61, 0;
	@%p7 bra 	$L__BB0_9;
	and.b32  	%r44, %r32, 2147483640;
	neg.s32 	%r59, %r44;
	mov.f32 	%f66, 0f00000000;
	mov.u32 	%r57, %r10;
	mov.u32 	%r58, %r56;
$L__BB0_8:
	.pragma "nounroll";
	mul.wide.s32 	%rd10, %r57, 4;
	add.s64 	%rd11, %rd4, %rd10;
	ld.global.f32 	%f16, [%rd11+-16];
	mul.wide.s32 	%rd12, %r58, 4;
	add.s64 	%rd13, %rd1, %rd12;
	ld.global.f32 	%f17, [%rd13];
	fma.rn.f32 	%f18, %f16, %f17, %f66;
	ld.global.f32 	%f19, [%rd11+-12];
	mul.wide.s32 	%rd14, %r31, 4;
	add.s64 	%rd15, %rd13, %rd14;
	ld.global.f32 	%f20, [%rd15];
	fma.rn.f32 	%f21, %f19, %f20, %f18;
	ld.global.f32 	%f22, [%rd11+-8];
	add.s64 	%rd16, %rd15, %rd14;
	ld.global.f32 	%f23, [%rd16];
	fma.rn.f32 	%f24, %f22, %f23, %f21;
	ld.global.f32 	%f25, [%rd11+-4];
	add.s64 	%rd17, %rd16, %rd14;
	ld.global.f32 	%f26, [%rd17];
	fma.rn.f32 	%f27, %f25, %f26, %f24;
	ld.global.f32 	%f28, [%rd11];
	add.s64 	%rd18, %rd17, %rd14;
	ld.global.f32 	%f29, [%rd18];
	fma.rn.f32 	%f30, %f28, %f29, %f27;
	ld.global.f32 	%f31, [%rd11+4];
	add.s64 	%rd19, %rd18, %rd14;
	ld.global.f32 	%f32, [%rd19];
	fma.rn.f32 	%f33, %f31, %f32, %f30;
	ld.global.f32 	%f34, [%rd11+8];
	add.s64 	%rd20, %rd19, %rd14;
	ld.global.f32 	%f35, [%rd20];
	fma.rn.f32 	%f36, %f34, %f35, %f33;
	ld.global.f32 	%f37, [%rd11+12];
	add.s64 	%rd21, %rd20, %rd14;
	ld.global.f32 	%f38, [%rd21];
	fma.rn.f32 	%f66, %f37, %f38, %f36;
	add.s32 	%r59, %r59, 8;
	add.s32 	%r58, %r58, %r7;
	add.s32 	%r57, %r57, 8;
	setp.ne.s32 	%p8, %r59, 0;
	mov.u32 	%r61, %r6;
	@%p8 bra 	$L__BB0_8;
$L__BB0_9:
	setp.eq.s32 	%p9, %r5, 0;
	@%p9 bra 	$L__BB0_17;
	add.s32 	%r45, %r5, -1;
	setp.lt.u32 	%p10, %r45, 3;
	@%p10 bra 	$L__BB0_12;
	add.s32 	%r46, %r61, %r10;
	mul.wide.s32 	%rd22, %r46, 4;
	add.s64 	%rd23, %rd2, %rd22;
	ld.global.f32 	%f40, [%rd23];
	mad.lo.s32 	%r47, %r61, %r31, %r56;
	mul.wide.s32 	%rd24, %r47, 4;
	add.s64 	%rd25, %rd1, %rd24;
	ld.global.f32 	%f41, [%rd25];
	fma.rn.f32 	%f42, %f40, %f41, %f66;
	ld.global.f32 	%f43, [%rd23+4];
	add.s64 	%rd27, %rd25, %rd34;
	ld.global.f32 	%f44, [%rd27];
	fma.rn.f32 	%f45, %f43, %f44, %f42;
	ld.global.f32 	%f46, [%rd23+8];
	add.s64 	%rd28, %rd27, %rd34;
	ld.global.f32 	%f47, [%rd28];
	fma.rn.f32 	%f48, %f46, %f47, %f45;
	ld.global.f32 	%f49, [%rd23+12];
	add.s64 	%rd29, %rd28, %rd34;
	ld.global.f32 	%f50, [%rd29];
	fma.rn.f32 	%f66, %f49, %f50, %f48;
	add.s32 	%r61, %r61, 4;
$L__BB0_12:
	and.b32  	%r48, %r32, 3;
	setp.eq.s32 	%p11, %r48, 0;
	@%p11 bra 	$L__BB0_17;
	setp.eq.s32 	%p12, %r48, 1;
	@%p12 bra 	$L__BB0_15;
	add.s32 	%r49, %r61, %r10;
	mul.wide.s32 	%rd30, %r49, 4;
	add.s64 	%rd31, %rd2, %rd30;
	ld.global.f32 	%f52, [%rd31];
	mad.lo.s32 	%r50, %r61, %r31, %r56;
	mul.wide.s32 	%rd32, %r50, 4;
	add.s64 	%rd33, %rd1, %rd32;
	ld.global.f32 	%f53, [%rd33];
	fma.rn.f32 	%f54, %f52, %f53, %f66;
	ld.global.f32 	%f55, [%rd31+4];
	add.s64 	%rd35, %rd33, %rd34;
	ld.global.f32 	%f56, [%rd35];
	fma.rn.f32 	%f66, %f55, %f56, %f54;
	add.s32 	%r61, %r61, 2;
$L__BB0_15:
	and.b32  	%r51, %r32, 1;
	setp.eq.b32 	%p13, %r51, 1;
	not.pred 	%p14, %p13;
	@%p14 bra 	$L__BB0_17;
	add.s32 	%r52, %r61, %r10;
	mul.wide.s32 	%rd36, %r52, 4;
	add.s64 	%rd37, %rd2, %rd36;
	ld.global.f32 	%f57, [%rd37];
	mad.lo.s32 	%r53, %r61, %r31, %r56;
	mul.wide.s32 	%rd38, %r53, 4;
	add.s64 	%rd39, %rd1, %rd38;
	ld.global.f32 	%f58, [%rd39];
	fma.rn.f32 	%f66, %f57, %f58, %f66;
$L__BB0_17:
	ld.param.u64 	%rd43, [_Z10gemm_naivePfS_S_iii_param_2];
	mad.lo.s32 	%r54, %r55, %r31, %r56;
	cvta.to.global.u64 	%rd40, %rd43;
	mul.wide.s32 	%rd41, %r54, 4;
	add.s64 	%rd42, %rd40, %rd41;
	st.global.f32 	[%rd42], %f66;
	add.s32 	%r56, %r56, %r3;
	setp.lt.s32 	%p15, %r56, %r31;
	@%p15 bra 	$L__BB0_6;
	bra.uni 	$L__BB0_4;
$L__BB0_18:
	setp.ge.s32 	%p3, %r1, %r31;
	@%p3 bra 	$L__BB0_21;
	mul.lo.s32 	%r26, %r55, %r31;
	mov.u32 	%r64, %r1;
$L__BB0_20:
	add.s32 	%r41, %r64, %r26;
	mul.wide.s32 	%rd8, %r41, 4;
	add.s64 	%rd9, %rd3, %rd8;
	mov.b32 	%r42, 0;
	st.global.u32 	[%rd9], %r42;
	add.s32 	%r64, %r64, %r3;
	setp.lt.s32 	%p4, %r64, %r31;
	@%p4 bra 	$L__BB0_20;
$L__BB0_21:
	add.s32 	%r55, %r55, %r4;
	setp.lt.s32 	%p5, %r55, %r30;
	@%p5 bra 	$L__BB0_18;
$L__BB0_22:
	ret;

}


// ===== COMPILED SASS (sm_100) =====

	.target	sm_100

	.elftype	@"ET_EXEC"


//--------------------- .note.nv.tkinfo           --------------------------
	.section	.note.nv.tkinfo,"",@"SHT_NOTE"
	.sectionflags	@"SHF_NOTE_NV_TKINFO"
	.tkinfo
        /*0018*/ 	.word	0x00000002
        /*0030*/ 	.string	""
        /*0030*/ 	.string	"ptxas"
        /*0030*/ 	.string	"Cuda compilation tools, release 13.0, V13.0.88"
        /*0030*/ 	.string	"Build cuda_13.0.r13.0/compiler.36424714_0"
        /*0030*/ 	.string	"-arch sm_100 -m 64 "



//--------------------- .note.nv.cuinfo           --------------------------
	.section	.note.nv.cuinfo,"",@"SHT_NOTE"
	.sectionflags	@"SHF_NOTE_NV_CUINFO"
        /*0018*/ 	.short	0x0002
        /*001a*/ 	.short	0x0064
        /*001c*/ 	.short	0x0082
	.zero		2


//--------------------- .nv.info                  --------------------------
	.section	.nv.info,"",@"SHT_CUDA_INFO"
	.align	4


	//----- nvinfo : EIATTR_REGCOUNT
	.align		4
        /*0000*/ 	.byte	0x04, 0x2f
        /*0002*/ 	.short	(.L_1 - .L_0)
	.align		4
.L_0:
        /*0004*/ 	.word	index@(_Z10gemm_naivePfS_S_iii)
        /*0008*/ 	.word	0x00000020


	//----- nvinfo : EIATTR_FRAME_SIZE
	.align		4
.L_1:
        /*000c*/ 	.byte	0x04, 0x11
        /*000e*/ 	.short	(.L_3 - .L_2)
	.align		4
.L_2:
        /*0010*/ 	.word	index@(_Z10gemm_naivePfS_S_iii)
        /*0014*/ 	.word	0x00000000


	//----- nvinfo : EIATTR_MIN_STACK_SIZE
	.align		4
.L_3:
        /*0018*/ 	.byte	0x04, 0x12
        /*001a*/ 	.short	(.L_5 - .L_4)
	.align		4
.L_4:
        /*001c*/ 	.word	index@(_Z10gemm_naivePfS_S_iii)
        /*0020*/ 	.word	0x00000000
.L_5:


//--------------------- .nv.compat                --------------------------
	.section	.nv.compat,"",@"SHT_CUDA_COMPAT_INFO"
	.align	4
        /*0000*/ 	.byte	0x02, 0x09, 0x00, 0x00, 0x02, 0x02, 0x01, 0x00, 0x02, 0x05, 0x05, 0x00, 0x03, 0x07, 0x01, 0x01
        /*0010*/ 	.byte	0x02, 0x03, 0x00, 0x00, 0x02, 0x06, 0x01, 0x00, 0x04, 0x0b, 0x08, 0x00, 0x09, 0x00, 0x00, 0x00
        /*0020*/ 	.byte	0x00, 0x00, 0x00, 0x00


//--------------------- .nv.info._Z10gemm_naivePfS_S_iii --------------------------
	.section	.nv.info._Z10gemm_naivePfS_S_iii,"",@"SHT_CUDA_INFO"
	.sectionflags	@""
	.align	4


	//----- nvinfo : EIATTR_CUDA_API_VERSION
	.align		4
        /*0000*/ 	.byte	0x04, 0x37
        /*0002*/ 	.short	(.L_7 - .L_6)
.L_6:
        /*0004*/ 	.word	0x00000082


	//----- nvinfo : EIATTR_KPARAM_INFO
	.align		4
.L_7:
        /*0008*/ 	.byte	0x04, 0x17
        /*000a*/ 	.short	(.L_9 - .L_8)
.L_8:
        /*000c*/ 	.word	0x00000000
        /*0010*/ 	.short	0x0005
        /*0012*/ 	.short	0x0020
        /*0014*/ 	.byte	0x00, 0xf0, 0x11, 0x00


	//----- nvinfo : EIATTR_KPARAM_INFO
	.align		4
.L_9:
        /*0018*/ 	.byte	0x04, 0x17
        /*001a*/ 	.short	(.L_11 - .L_10)
.L_10:
        /*001c*/ 	.word	0x00000000
        /*0020*/ 	.short	0x0004
        /*0022*/ 	.short	0x001c
        /*0024*/ 	.byte	0x00, 0xf0, 0x11, 0x00


	//----- nvinfo : EIATTR_KPARAM_INFO
	.align		4
.L_11:
        /*0028*/ 	.byte	0x04, 0x17
        /*002a*/ 	.short	(.L_13 - .L_12)
.L_12:
        /*002c*/ 	.word	0x00000000
        /*0030*/ 	.short	0x0003
        /*0032*/ 	.short	0x0018
        /*0034*/ 	.byte	0x00, 0xf0, 0x11, 0x00


	//----- nvinfo : EIATTR_KPARAM_INFO
	.align		4
.L_13:
        /*0038*/ 	.byte	0x04, 0x17
        /*003a*/ 	.short	(.L_15 - .L_14)
.L_14:
        /*003c*/ 	.word	0x00000000
        /*0040*/ 	.short	0x0002
        /*0042*/ 	.short	0x0010
        /*0044*/ 	.byte	0x00, 0xf5, 0x21, 0x00


	//----- nvinfo : EIATTR_KPARAM_INFO
	.align		4
.L_15:
        /*0048*/ 	.byte	0x04, 0x17
        /*004a*/ 	.short	(.L_17 - .L_16)
.L_16:
        /*004c*/ 	.word	0x00000000
        /*0050*/ 	.short	0x0001
        /*0052*/ 	.short	0x0008
        /*0054*/ 	.byte	0x00, 0xf5, 0x21, 0x00


	//----- nvinfo : EIATTR_KPARAM_INFO
	.align		4
.L_17:
        /*0058*/ 	.byte	0x04, 0x17
        /*005a*/ 	.short	(.L_19 - .L_18)
.L_18:
        /*005c*/ 	.word	0x00000000
        /*0060*/ 	.short	0x0000
        /*0062*/ 	.short	0x0000
        /*0064*/ 	.byte	0x00, 0xf5, 0x21, 0x00


	//----- nvinfo : EIATTR_SPARSE_MMA_MASK
	.align		4
.L_19:
        /*0068*/ 	.byte	0x03, 0x50
        /*006a*/ 	.short	0x0000


	//----- nvinfo : EIATTR_MAXREG_COUNT
	.align		4
        /*006c*/ 	.byte	0x03, 0x1b
        /*006e*/ 	.short	0x00ff


	//----- nvinfo : EIATTR_MERCURY_ISA_VERSION
	.align		4
        /*0070*/ 	.byte	0x03, 0x5f
        /*0072*/ 	.short	0x0101


	//----- nvinfo : EIATTR_VRC_CTA_INIT_COUNT
	.align		4
        /*0074*/ 	.byte	0x02, 0x4a
	.zero		1
	.zero		1


	//----- nvinfo : EIATTR_EXIT_INSTR_OFFSETS
	.align		4
        /*0078*/ 	.byte	0x04, 0x1c
        /*007a*/ 	.short	(.L_21 - .L_20)


	//   ....[0]....
.L_20:
        /*007c*/ 	.word	0x000000f0


	//   ....[1]....
        /*0080*/ 	.word	0x00000250


	//   ....[2]....
        /*0084*/ 	.word	0x00000ac0


	//----- nvinfo : EIATTR_CRS_STACK_SIZE
	.align		4
.L_21:
        /*0088*/ 	.byte	0x04, 0x1e
        /*008a*/ 	.short	(.L_23 - .L_22)
.L_22:
        /*008c*/ 	.word	0x00000000


	//----- nvinfo : EIATTR_CBANK_PARAM_SIZE
	.align		4
.L_23:
        /*0090*/ 	.byte	0x03, 0x19
        /*0092*/ 	.short	0x0024


	//----- nvinfo : EIATTR_PARAM_CBANK
	.align		4
        /*0094*/ 	.byte	0x04, 0x0a
        /*0096*/ 	.short	(.L_25 - .L_24)
	.align		4
.L_24:
        /*0098*/ 	.word	index@(.nv.constant0._Z10gemm_naivePfS_S_iii)
        /*009c*/ 	.short	0x0380
        /*009e*/ 	.short	0x0024


	//----- nvinfo : EIATTR_SW_WAR
	.align		4
.L_25:
        /*00a0*/ 	.byte	0x04, 0x36
        /*00a2*/ 	.short	(.L_27 - .L_26)
.L_26:
        /*00a4*/ 	.word	0x00000008
.L_27:


//--------------------- .nv.callgraph             --------------------------
	.section	.nv.callgraph,"",@"SHT_CUDA_CALLGRAPH"
	.align	4
	.sectionentsize	8
	.align		4
        /*0000*/ 	.word	0x00000000
	.align		4
        /*0004*/ 	.word	0xffffffff
	.align		4
        /*0008*/ 	.word	0x00000000
	.align		4
        /*000c*/ 	.word	0xfffffffe
	.align		4
        /*0010*/ 	.word	0x00000000
	.align		4
        /*0014*/ 	.word	0xfffffffd
	.align		4
        /*0018*/ 	.word	0x00000000
	.align		4
        /*001c*/ 	.word	0xfffffffc


//--------------------- .text._Z10gemm_naivePfS_S_iii --------------------------
	.section	.text._Z10gemm_naivePfS_S_iii,"ax",@progbits
	.align	128
        .global         _Z10gemm_naivePfS_S_iii
        .type           _Z10gemm_naivePfS_S_iii,@function
        .size           _Z10gemm_naivePfS_S_iii,(.L_x_14 - _Z10gemm_naivePfS_S_iii)
        .other          _Z10gemm_naivePfS_S_iii,@"STO_CUDA_ENTRY STV_DEFAULT"
_Z10gemm_naivePfS_S_iii:
.text._Z10gemm_naivePfS_S_iii:
[----:B------:R-:W-:Y:S01]  /*0000*/  LDC R1, c[0x0][0x37c] ;  /* 0x0000df00ff017b82 */ /* 0x000fe20000000800 */
[----:B------:R-:W0:Y:S01]  /*0010*/  S2R R14, SR_CTAID.Y ;  /* 0x00000000000e7919 */ /* 0x000e220000002600 */
[----:B------:R-:W1:Y:S01]  /*0020*/  LDCU UR7, c[0x0][0x360] ;  /* 0x00006c00ff0777ac */ /* 0x000e620008000800 */
[----:B------:R-:W0:Y:S01]  /*0030*/  S2R R5, SR_TID.Y ;  /* 0x0000000000057919 */ /* 0x000e220000002200 */
[----:B------:R-:W0:Y:S01]  /*0040*/  LDCU UR5, c[0x0][0x364] ;  /* 0x00006c80ff0577ac */ /* 0x000e220008000800 */
[----:B------:R-:W2:Y:S01]  /*0050*/  S2R R0, SR_CTAID.X ;  /* 0x0000000000007919 */ /* 0x000ea20000002500 */
[----:B------:R-:W3:Y:S01]  /*0060*/  LDCU UR8, c[0x0][0x398] ;  /* 0x00007300ff0877ac */ /* 0x000ee20008000800 */
[----:B------:R-:W2:Y:S01]  /*0070*/  S2R R3, SR_TID.X ;  /* 0x0000000000037919 */ /* 0x000ea20000002100 */
[----:B------:R-:W1:Y:S01]  /*0080*/  LDCU UR4, c[0x0][0x370] ;  /* 0x00006e00ff0477ac */ /* 0x000e620008000800 */
[----:B------:R-:W4:Y:S01]  /*0090*/  LDCU UR6, c[0x0][0x374] ;  /* 0x00006e80ff0677ac */ /* 0x000f220008000800 */
[----:B-1----:R-:W-:Y:S01]  /*00a0*/  UIMAD UR4, UR7, UR4, URZ ;  /* 0x00000004070472a4 */ /* 0x002fe2000f8e02ff */
[----:B0-----:R-:W-:Y:S01]  /*00b0*/  IMAD R14, R14, UR5, R5 ;  /* 0x000000050e0e7c24 */ /* 0x001fe2000f8e0205 */
[----:B----4-:R-:W-:-:S04]  /*00c0*/  UIMAD UR5, UR5, UR6, URZ ;  /* 0x00000006050572a4 */ /* 0x010fc8000f8e02ff */
[----:B---3--:R-:W-:Y:S01]  /*00d0*/  ISETP.GE.AND P0, PT, R14, UR8, PT ;  /* 0x000000080e007c0c */ /* 0x008fe2000bf06270 */
[----:B--2---:R-:W-:-:S12]  /*00e0*/  IMAD R0, R0, UR7, R3 ;  /* 0x0000000700007c24 */ /* 0x004fd8000f8e0203 */
[----:B------:R-:W-:Y:S05]  /*00f0*/  @P0 EXIT ;  /* 0x000000000000094d */ /* 0x000fea0003800000 */
[----:B------:R-:W0:Y:S01]  /*0100*/  LDCU UR6, c[0x0][0x3a0] ;  /* 0x00007400ff0677ac */ /* 0x000e220008000800 */
[----:B------:R-:W1:Y:S01]  /*0110*/  LDCU.64 UR10, c[0x0][0x358] ;  /* 0x00006b00ff0a77ac */ /* 0x000e620008000a00 */
[----:B0-----:R-:W-:-:S09]  /*0120*/  UISETP.GT.AND UP0, UPT, UR6, URZ, UPT ;  /* 0x000000ff0600728c */ /* 0x001fd2000bf04270 */
[----:B-1----:R-:W-:Y:S05]  /*0130*/  BRA.U UP0, `(.L_x_0) ;  /* 0x0000000100487547 */ /* 0x002fea000b800000 */
.L_x_4:
[----:B------:R-:W0:Y:S01]  /*0140*/  LDC R6, c[0x0][0x39c] ;  /* 0x0000e700ff067b82 */ /* 0x000e220000000800 */
[----:B------:R-:W-:Y:S01]  /*0150*/  BSSY.RECONVERGENT B0, `(.L_x_1) ;  /* 0x000000b000007945 */ /* 0x000fe20003800200 */
[----:B0-----:R-:W-:-:S13]  /*0160*/  ISETP.GE.AND P0, PT, R0, R6, PT ;  /* 0x000000060000720c */ /* 0x001fda0003f06270 */
[----:B-1----:R-:W-:Y:S05]  /*0170*/  @P0 BRA `(.L_x_2) ;  /* 0x0000000000200947 */ /* 0x002fea0003800000 */
[----:B------:R-:W0:Y:S01]  /*0180*/  LDC.64 R4, c[0x0][0x390] ;  /* 0x0000e400ff047b82 */ /* 0x000e220000000a00 */
[----:B------:R-:W-:-:S07]  /*0190*/  MOV R7, R0 ;  /* 0x0000000000077202 */ /* 0x000fce0000000f00 */
.L_x_3:
[----:B-1----:R-:W-:Y:S01]  /*01a0*/  IMAD R3, R14, R6, R7 ;  /* 0x000000060e037224 */ /* 0x002fe200078e0207 */
[----:B------:R-:W-:-:S03]  /*01b0*/  IADD3 R7, PT, PT, R7, UR4, RZ ;  /* 0x0000000407077c10 */ /* 0x000fc6000fffe0ff */
[----:B0-----:R-:W-:Y:S01]  /*01c0*/  IMAD.WIDE R2, R3, 0x4, R4 ;  /* 0x0000000403027825 */ /* 0x001fe200078e0204 */
[----:B------:R-:W-:-:S04]  /*01d0*/  ISETP.GE.AND P0, PT, R7, R6, PT ;  /* 0x000000060700720c */ /* 0x000fc80003f06270 */
[----:B------:R1:W-:Y:S09]  /*01e0*/  STG.E desc[UR10][R2.64], RZ ;  /* 0x000000ff02007986 */ /* 0x0003f2000c10190a */
[----:B------:R-:W-:Y:S05]  /*01f0*/  @!P0 BRA `(.L_x_3) ;  /* 0xfffffffc00e88947 */ /* 0x000fea000383ffff */
.L_x_2:
[----:B------:R-:W-:Y:S05]  /*0200*/  BSYNC.RECONVERGENT B0 ;  /* 0x0000000000007941 */ /* 0x000fea0003800200 */
.L_x_1:
[----:B------:R-:W0:Y:S01]  /*0210*/  LDCU UR6, c[0x0][0x398] ;  /* 0x00007300ff0677ac */ /* 0x000e220008000800 */
[----:B------:R-:W-:-:S04]  /*0220*/  IADD3 R14, PT, PT, R14, UR5, RZ ;  /* 0x000000050e0e7c10 */ /* 0x000fc8000fffe0ff */
[----:B0-----:R-:W-:-:S13]  /*0230*/  ISETP.GE.AND P0, PT, R14, UR6, PT ;  /* 0x000000060e007c0c */ /* 0x001fda000bf06270 */
[----:B------:R-:W-:Y:S05]  /*0240*/  @!P0 BRA `(.L_x_4) ;  /* 0xfffffffc00bc8947 */ /* 0x000fea000383ffff */
[----:B------:R-:W-:Y:S05]  /*0250*/  EXIT ;  /* 0x000000000000794d */ /* 0x000fea0003800000 */
.L_x_0:
[----:B------:R-:W0:Y:S01]  /*0260*/  LDCU.64 UR8, c[0x0][0x380] ;  /* 0x00007000ff0877ac */ /* 0x000e220008000a00 */
[----:B------:R-:W-:Y:S02]  /*0270*/  ULOP3.LUT UR6, UR6, 0x7, URZ, 0xc0, !UPT ;  /* 0x0000000706067892 */ /* 0x000fe4000f8ec0ff */
[----:B0-----:R-:W-:-:S04]  /*0280*/  UIADD3 UR7, UP0, UPT, UR8, 0x10, URZ ;  /* 0x0000001008077890 */ /* 0x001fc8000ff1e0ff */
[----:B------:R-:W-:-:S12]  /*0290*/  UIADD3.X UR8, UPT, UPT, URZ, UR9, URZ, UP0, !UPT ;  /* 0x00000009ff087290 */ /* 0x000fd800087fe4ff */
.L_x_12:
[----:B0-----:R-:W0:Y:S01]  /*02a0*/  LDCU UR9, c[0x0][0x39c] ;  /* 0x00007380ff0977ac */ /* 0x001e220008000800 */
[----:B------:R-:W-:Y:S01]  /*02b0*/  BSSY.RECONVERGENT B0, `(.L_x_5) ;  /* 0x000007c000007945 */ /* 0x000fe20003800200 */
[----:B0-----:R-:W-:-:S13]  /*02c0*/  ISETP.GE.AND P0, PT, R0, UR9, PT ;  /* 0x0000000900007c0c */ /* 0x001fda000bf06270 */
[----:B------:R-:W-:Y:S05]  /*02d0*/  @P0 BRA `(.L_x_6) ;  /* 0x0000000400e40947 */ /* 0x000fea0003800000 */
[----:B------:R-:W0:Y:S01]  /*02e0*/  LDCU UR9, c[0x0][0x3a0] ;  /* 0x00007400ff0977ac */ /* 0x000e220008000800 */
[----:B------:R-:W-:Y:S01]  /*02f0*/  MOV R15, R0 ;  /* 0x00000000000f7202 */ /* 0x000fe20000000f00 */
[----:B0-----:R-:W-:-:S07]  /*0300*/  IMAD R16, R14, UR9, RZ ;  /* 0x000000090e107c24 */ /* 0x001fce000f8e02ff */
.L_x_11:
[----:B0-----:R-:W0:Y:S01]  /*0310*/  LDC R17, c[0x0][0x3a0] ;  /* 0x0000e800ff117b82 */ /* 0x001e220000000800 */
[----:B------:R-:W-:Y:S01]  /*0320*/  HFMA2 R24, -RZ, RZ, 0, 0 ;  /* 0x00000000ff187431 */ /* 0x000fe200000001ff */
[----:B------:R-:W-:Y:S02]  /*0330*/  MOV R19, RZ ;  /* 0x000000ff00137202 */ /* 0x000fe40000000f00 */
[----:B0-----:R-:W-:-:S13]  /*0340*/  ISETP.GE.U32.AND P0, PT, R17, 0x8, PT ;  /* 0x000000081100780c */ /* 0x001fda0003f06070 */
[----:B------:R-:W-:Y:S05]  /*0350*/  @!P0 BRA `(.L_x_7) ;  /* 0x0000000000bc8947 */ /* 0x000fea0003800000 */
[----:B------:R-:W-:Y:S02]  /*0360*/  LOP3.LUT R19, R17, 0x7ffffff8, RZ, 0xc0, !PT ;  /* 0x7ffffff811137812 */ /* 0x000fe400078ec0ff */
[----:B------:R-:W-:Y:S02]  /*0370*/  MOV R24, RZ ;  /* 0x000000ff00187202 */ /* 0x000fe40000000f00 */
[----:B------:R-:W-:Y:S02]  /*0380*/  MOV R18, R16 ;  /* 0x0000001000127202 */ /* 0x000fe40000000f00 */
[----:B------:R-:W-:Y:S02]  /*0390*/  MOV R21, R15 ;  /* 0x0000000f00157202 */ /* 0x000fe40000000f00 */
[----:B------:R-:W-:-:S07]  /*03a0*/  IADD3 R20, PT, PT, -R19, RZ, RZ ;  /* 0x000000ff13147210 */ /* 0x000fce0007ffe1ff */
.L_x_8:
[----:B------:R-:W0:Y:S01]  /*03b0*/  LDC.64 R10, c[0x0][0x388] ;  /* 0x0000e200ff0a7b82 */ /* 0x000e220000000a00 */
[----:B------:R-:W-:Y:S02]  /*03c0*/  MOV R2, UR7 ;  /* 0x0000000700027c02 */ /* 0x000fe40008000f00 */
[----:B------:R-:W-:-:S03]  /*03d0*/  MOV R3, UR8 ;  /* 0x0000000800037c02 */ /* 0x000fc60008000f00 */
[----:B------:R-:W-:Y:S02]  /*03e0*/  IMAD.WIDE R2, R18, 0x4, R2 ;  /* 0x0000000412027825 */ /* 0x000fe400078e0202 */
[----:B------:R-:W1:Y:S03]  /*03f0*/  LDC R23, c[0x0][0x39c] ;  /* 0x0000e700ff177b82 */ /* 0x000e660000000800 */
[----:B------:R-:W2:Y:S04]  /*0400*/  LDG.E R29, desc[UR10][R2.64+-0x10] ;  /* 0xfffff00a021d7981 */ /* 0x000ea8000c1e1900 */
[----:B------:R-:W3:Y:S04]  /*0410*/  LDG.E R25, desc[UR10][R2.64+-0xc] ;  /* 0xfffff40a02197981 */ /* 0x000ee8000c1e1900 */
[----:B------:R-:W4:Y:S01]  /*0420*/  LDG.E R27, desc[UR10][R2.64+-0x8] ;  /* 0xfffff80a021b7981 */ /* 0x000f22000c1e1900 */
[----:B0-----:R-:W-:-:S05]  /*0430*/  IMAD.WIDE R10, R21, 0x4, R10 ;  /* 0x00000004150a7825 */ /* 0x001fca00078e020a */
[----:B------:R0:W2:Y:S01]  /*0440*/  LDG.E R28, desc[UR10][R10.64] ;  /* 0x0000000a0a1c7981 */ /* 0x0000a2000c1e1900 */
[----:B-1----:R-:W-:-:S05]  /*0450*/  IMAD.WIDE R12, R23, 0x4, R10 ;  /* 0x00000004170c7825 */ /* 0x002fca00078e020a */
[----:B------:R1:W3:Y:S01]  /*0460*/  LDG.E R22, desc[UR10][R12.64] ;  /* 0x0000000a0c167981 */ /* 0x0002e2000c1e1900 */
[----:B------:R-:W-:-:S05]  /*0470*/  IMAD.WIDE R6, R23, 0x4, R12 ;  /* 0x0000000417067825 */ /* 0x000fca00078e020c */
[----:B------:R5:W4:Y:S01]  /*0480*/  LDG.E R26, desc[UR10][R6.64] ;  /* 0x0000000a061a7981 */ /* 0x000b22000c1e1900 */
[----:B------:R-:W-:-:S04]  /*0490*/  IMAD.WIDE R8, R23, 0x4, R6 ;  /* 0x0000000417087825 */ /* 0x000fc800078e0206 */
[C---:B------:R-:W-:Y:S02]  /*04a0*/  IMAD.WIDE R4, R23.reuse, 0x4, R8 ;  /* 0x0000000417047825 */ /* 0x040fe400078e0208 */
[----:B------:R-:W4:Y:S02]  /*04b0*/  LDG.E R9, desc[UR10][R8.64] ;  /* 0x0000000a08097981 */ /* 0x000f24000c1e1900 */
[C---:B0-----:R-:W-:Y:S02]  /*04c0*/  IMAD.WIDE R10, R23.reuse, 0x4, R4 ;  /* 0x00000004170a7825 */ /* 0x041fe400078e0204 */
[----:B------:R-:W4:Y:S02]  /*04d0*/  LDG.E R5, desc[UR10][R4.64] ;  /* 0x0000000a04057981 */ /* 0x000f24000c1e1900 */
[C---:B-1----:R-:W-:Y:S02]  /*04e0*/  IMAD.WIDE R12, R23.reuse, 0x4, R10 ;  /* 0x00000004170c7825 */ /* 0x042fe400078e020a */
[----:B------:R-:W4:Y:S04]  /*04f0*/  LDG.E R8, desc[UR10][R2.64+0x8] ;  /* 0x0000080a02087981 */ /* 0x000f28000c1e1900 */
[----:B------:R-:W4:Y:S01]  /*0500*/  LDG.E R4, desc[UR10][R2.64] ;  /* 0x0000000a02047981 */ /* 0x000f22000c1e1900 */
[----:B-----5:R-:W-:-:S06]  /*0510*/  IMAD.WIDE R6, R23, 0x4, R12 ;  /* 0x0000000417067825 */ /* 0x020fcc00078e020c */
[----:B------:R-:W5:Y:S01]  /*0520*/  LDG.E R6, desc[UR10][R6.64] ;  /* 0x0000000a06067981 */ /* 0x000f62000c1e1900 */
[----:B--2---:R-:W-:-:S03]  /*0530*/  FFMA R24, R29, R28, R24 ;  /* 0x0000001c1d187223 */ /* 0x004fc60000000018 */
[----:B------:R-:W2:Y:S04]  /*0540*/  LDG.E R28, desc[UR10][R2.64+-0x4] ;  /* 0xfffffc0a021c7981 */ /* 0x000ea8000c1e1900 */
[----:B------:R-:W5:Y:S04]  /*0550*/  LDG.E R29, desc[UR10][R10.64] ;  /* 0x0000000a0a1d7981 */ /* 0x000f68000c1e1900 */
[----:B------:R-:W5:Y:S04]  /*0560*/  LDG.E R10, desc[UR10][R2.64+0x4] ;  /* 0x0000040a020a7981 */ /* 0x000f68000c1e1900 */
[----:B------:R-:W5:Y:S04]  /*0570*/  LDG.E R11, desc[UR10][R2.64+0xc] ;  /* 0x00000c0a020b7981 */ /* 0x000f68000c1e1900 */
[----:B------:R-:W5:Y:S01]  /*0580*/  LDG.E R3, desc[UR10][R12.64] ;  /* 0x0000000a0c037981 */ /* 0x000f62000c1e1900 */
[----:B---3--:R-:W-:Y:S01]  /*0590*/  FFMA R22, R25, R22, R24 ;  /* 0x0000001619167223 */ /* 0x008fe20000000018 */
[----:B------:R-:W-:-:S03]  /*05a0*/  IADD3 R20, PT, PT, R20, 0x8, RZ ;  /* 0x0000000814147810 */ /* 0x000fc60007ffe0ff */
[----:B----4-:R-:W-:Y:S01]  /*05b0*/  FFMA R27, R27, R26, R22 ;  /* 0x0000001a1b1b7223 */ /* 0x010fe20000000016 */
[----:B------:R-:W-:Y:S02]  /*05c0*/  ISETP.NE.AND P0, PT, R20, RZ, PT ;  /* 0x000000ff1400720c */ /* 0x000fe40003f05270 */
[----:B------:R-:W-:Y:S02]  /*05d0*/  LEA R21, R23, R21, 0x3 ;  /* 0x0000001517157211 */ /* 0x000fe400078e18ff */
[----:B------:R-:W-:Y:S01]  /*05e0*/  IADD3 R18, PT, PT, R18, 0x8, RZ ;  /* 0x0000000812127810 */ /* 0x000fe20007ffe0ff */
[----:B--2---:R-:W-:-:S04]  /*05f0*/  FFMA R9, R28, R9, R27 ;  /* 0x000000091c097223 */ /* 0x004fc8000000001b */
[----:B------:R-:W-:-:S04]  /*0600*/  FFMA R5, R4, R5, R9 ;  /* 0x0000000504057223 */ /* 0x000fc80000000009 */
[----:B-----5:R-:W-:-:S04]  /*0610*/  FFMA R5, R10, R29, R5 ;  /* 0x0000001d0a057223 */ /* 0x020fc80000000005 */
[----:B------:R-:W-:-:S04]  /*0620*/  FFMA R8, R8, R3, R5 ;  /* 0x0000000308087223 */ /* 0x000fc80000000005 */
[----:B------:R-:W-:Y:S01]  /*0630*/  FFMA R24, R11, R6, R8 ;  /* 0x000000060b187223 */ /* 0x000fe20000000008 */
[----:B------:R-:W-:Y:S06]  /*0640*/  @P0 BRA `(.L_x_8) ;  /* 0xfffffffc00580947 */ /* 0x000fec000383ffff */
.L_x_7:
[----:B------:R-:W-:-:S09]  /*0650*/  UISETP.NE.AND UP0, UPT, UR6, URZ, UPT ;  /* 0x000000ff0600728c */ /* 0x000fd2000bf05270 */
[----:B------:R-:W-:Y:S05]  /*0660*/  BRA.U !UP0, `(.L_x_9) ;  /* 0x0000000108e07547 */ /* 0x000fea000b800000 */
[----:B------:R-:W-:Y:S01]  /*0670*/  UIADD3 UR9, UPT, UPT, UR6, -0x1, URZ ;  /* 0xffffffff06097890 */ /* 0x000fe2000fffe0ff */
[----:B------:R-:W-:-:S03]  /*0680*/  LOP3.LUT P0, R18, R17, 0x3, RZ, 0xc0, !PT ;  /* 0x0000000311127812 */ /* 0x000fc6000780c0ff */
[----:B------:R-:W-:-:S09]  /*0690*/  UISETP.GE.U32.AND UP0, UPT, UR9, 0x3, UPT ;  /* 0x000000030900788c */ /* 0x000fd2000bf06070 */
[----:B------:R-:W-:Y:S05]  /*06a0*/  BRA.U !UP0, `(.L_x_10) ;  /* 0x00000001085c7547 */ /* 0x000fea000b800000 */
[----:B------:R-:W0:Y:S01]  /*06b0*/  LDC R21, c[0x0][0x39c] ;  /* 0x0000e700ff157b82 */ /* 0x000e220000000800 */
[----:B------:R-:W-:-:S07]  /*06c0*/  IADD3 R5, PT, PT, R16, R19, RZ ;  /* 0x0000001310057210 */ /* 0x000fce0007ffe0ff */
[----:B------:R-:W1:Y:S08]  /*06d0*/  LDC.64 R8, c[0x0][0x388] ;  /* 0x0000e200ff087b82 */ /* 0x000e700000000a00 */
[----:B------:R-:W2:Y:S01]  /*06e0*/  LDC.64 R2, c[0x0][0x380] ;  /* 0x0000e000ff027b82 */ /* 0x000ea20000000a00 */
[----:B0-----:R-:W-:-:S04]  /*06f0*/  IMAD R7, R19, R21, R15 ;  /* 0x0000001513077224 */ /* 0x001fc800078e020f */
[----:B-1----:R-:W-:-:S04]  /*0700*/  IMAD.WIDE R8, R7, 0x4, R8 ;  /* 0x0000000407087825 */ /* 0x002fc800078e0208 */
[----:B------:R-:W-:Y:S02]  /*0710*/  IMAD.WIDE R10, R21, 0x4, R8 ;  /* 0x00000004150a7825 */ /* 0x000fe400078e0208 */
[----:B------:R-:W3:Y:S02]  /*0720*/  LDG.E R8, desc[UR10][R8.64] ;  /* 0x0000000a08087981 */ /* 0x000ee4000c1e1900 */
[----:B--2---:R-:W-:-:S04]  /*0730*/  IMAD.WIDE R2, R5, 0x4, R2 ;  /* 0x0000000405027825 */ /* 0x004fc800078e0202 */
[C---:B------:R-:W-:Y:S01]  /*0740*/  IMAD.WIDE R4, R21.reuse, 0x4, R10 ;  /* 0x0000000415047825 */ /* 0x040fe200078e020a */
[----:B------:R-:W3:Y:S04]  /*0750*/  LDG.E R13, desc[UR10][R2.64] ;  /* 0x0000000a020d7981 */ /* 0x000ee8000c1e1900 */
[----:B------:R-:W2:Y:S01]  /*0760*/  LDG.E R10, desc[UR10][R10.64] ;  /* 0x0000000a0a0a7981 */ /* 0x000ea2000c1e1900 */
[----:B------:R-:W-:-:S03]  /*0770*/  IMAD.WIDE R6, R21, 0x4, R4 ;  /* 0x0000000415067825 */ /* 0x000fc600078e0204 */
[----:B------:R-:W2:Y:S04]  /*0780*/  LDG.E R12, desc[UR10][R2.64+0x4] ;  /* 0x0000040a020c7981 */ /* 0x000ea8000c1e1900 */
[----:B------:R-:W4:Y:S04]  /*0790*/  LDG.E R20, desc[UR10][R4.64] ;  /* 0x0000000a04147981 */ /* 0x000f28000c1e1900 */
[----:B------:R-:W4:Y:S04]  /*07a0*/  LDG.E R21, desc[UR10][R2.64+0x8] ;  /* 0x0000080a02157981 */ /* 0x000f28000c1e1900 */
[----:B------:R-:W5:Y:S04]  /*07b0*/  LDG.E R23, desc[UR10][R2.64+0xc] ;  /* 0x00000c0a02177981 */ /* 0x000f68000c1e1900 */
[----:B------:R-:W5:Y:S01]  /*07c0*/  LDG.E R6, desc[UR10][R6.64] ;  /* 0x0000000a06067981 */ /* 0x000f62000c1e1900 */
[----:B------:R-:W-:Y:S01]  /*07d0*/  IADD3 R19, PT, PT, R19, 0x4, RZ ;  /* 0x0000000413137810 */ /* 0x000fe20007ffe0ff */
[----:B---3--:R-:W-:-:S04]  /*07e0*/  FFMA R13, R13, R8, R24 ;  /* 0x000000080d0d7223 */ /* 0x008fc80000000018 */
[----:B--2---:R-:W-:-:S04]  /*07f0*/  FFMA R12, R12, R10, R13 ;  /* 0x0000000a0c0c7223 */ /* 0x004fc8000000000d */
[----:B----4-:R-:W-:-:S04]  /*0800*/  FFMA R12, R21, R20, R12 ;  /* 0x00000014150c7223 */ /* 0x010fc8000000000c */
[----:B-----5:R-:W-:-:S07]  /*0810*/  FFMA R24, R23, R6, R12 ;  /* 0x0000000617187223 */ /* 0x020fce000000000c */
.L_x_10:
[----:B------:R-:W-:Y:S05]  /*0820*/  @!P0 BRA `(.L_x_9) ;  /* 0x0000000000708947 */ /* 0x000fea0003800000 */
[----:B------:R-:W-:Y:S01]  /*0830*/  ISETP.NE.AND P0, PT, R18, 0x1, PT ;  /* 0x000000011200780c */ /* 0x000fe20003f05270 */
[----:B------:R-:W0:Y:S01]  /*0840*/  LDC.64 R10, c[0x0][0x388] ;  /* 0x0000e200ff0a7b82 */ /* 0x000e220000000a00 */
[----:B------:R-:W-:-:S04]  /*0850*/  LOP3.LUT R17, R17, 0x1, RZ, 0xc0, !PT ;  /* 0x0000000111117812 */ /* 0x000fc800078ec0ff */
[----:B------:R-:W-:-:S03]  /*0860*/  ISETP.NE.U32.AND P1, PT, R17, 0x1, PT ;  /* 0x000000011100780c */ /* 0x000fc60003f25070 */
[----:B------:R-:W1:Y:S04]  /*0870*/  LDC.64 R8, c[0x0][0x380] ;  /* 0x0000e000ff087b82 */ /* 0x000e680000000a00 */
[----:B------:R-:W-:-:S04]  /*0880*/  @P0 IADD3 R7, PT, PT, R16, R19, RZ ;  /* 0x0000001310070210 */ /* 0x000fc80007ffe0ff */
[----:B------:R-:W2:Y:S08]  /*0890*/  @P0 LDC R6, c[0x0][0x39c] ;  /* 0x0000e700ff060b82 */ /* 0x000eb00000000800 */
[----:B------:R-:W3:Y:S08]  /*08a0*/  @!P1 LDC R12, c[0x0][0x39c] ;  /* 0x0000e700ff0c9b82 */ /* 0x000ef00000000800 */
[----:B------:R-:W4:Y:S01]  /*08b0*/  LDC.64 R4, c[0x0][0x380] ;  /* 0x0000e000ff047b82 */ /* 0x000f220000000a00 */
[----:B-1----:R-:W-:-:S05]  /*08c0*/  @P0 IMAD.WIDE R8, R7, 0x4, R8 ;  /* 0x0000000407080825 */ /* 0x002fca00078e0208 */
[----:B------:R-:W5:Y:S02]  /*08d0*/  @P0 LDG.E R21, desc[UR10][R8.64] ;  /* 0x0000000a08150981 */ /* 0x000f64000c1e1900 */
[----:B------:R-:W1:Y:S01]  /*08e0*/  LDC.64 R2, c[0x0][0x388] ;  /* 0x0000e200ff027b82 */ /* 0x000e620000000a00 */
[C---:B--2---:R-:W-:Y:S01]  /*08f0*/  @P0 IMAD R13, R19.reuse, R6, R15 ;  /* 0x00000006130d0224 */ /* 0x044fe200078e020f */
[----:B------:R-:W-:-:S03]  /*0900*/  @P0 IADD3 R19, PT, PT, R19, 0x2, RZ ;  /* 0x0000000213130810 */ /* 0x000fc60007ffe0ff */
[----:B0-----:R-:W-:Y:S01]  /*0910*/  @P0 IMAD.WIDE R10, R13, 0x4, R10 ;  /* 0x000000040d0a0825 */ /* 0x001fe200078e020a */
[----:B------:R-:W-:-:S03]  /*0920*/  @!P1 IADD3 R17, PT, PT, R16, R19, RZ ;  /* 0x0000001310119210 */ /* 0x000fc60007ffe0ff */
[----:B---3--:R-:W-:Y:S01]  /*0930*/  @!P1 IMAD R19, R19, R12, R15 ;  /* 0x0000000c13139224 */ /* 0x008fe200078e020f */
[----:B------:R-:W5:Y:S01]  /*0940*/  @P0 LDG.E R13, desc[UR10][R10.64] ;  /* 0x0000000a0a0d0981 */ /* 0x000f62000c1e1900 */
[----:B------:R-:W-:-:S03]  /*0950*/  @P0 IMAD.WIDE R6, R6, 0x4, R10 ;  /* 0x0000000406060825 */ /* 0x000fc600078e020a */
[----:B------:R-:W2:Y:S01]  /*0960*/  @P0 LDG.E R12, desc[UR10][R8.64+0x4] ;  /* 0x0000040a080c0981 */ /* 0x000ea2000c1e1900 */
[----:B----4-:R-:W-:-:S03]  /*0970*/  @!P1 IMAD.WIDE R4, R17, 0x4, R4 ;  /* 0x0000000411049825 */ /* 0x010fc600078e0204 */
[----:B------:R-:W2:Y:S04]  /*0980*/  @P0 LDG.E R6, desc[UR10][R6.64] ;  /* 0x0000000a06060981 */ /* 0x000ea8000c1e1900 */
[----:B------:R-:W3:Y:S01]  /*0990*/  @!P1 LDG.E R5, desc[UR10][R4.64] ;  /* 0x0000000a04059981 */ /* 0x000ee2000c1e1900 */
[----:B-1----:R-:W-:-:S06]  /*09a0*/  @!P1 IMAD.WIDE R2, R19, 0x4, R2 ;  /* 0x0000000413029825 */ /* 0x002fcc00078e0202 */
[----:B------:R-:W3:Y:S01]  /*09b0*/  @!P1 LDG.E R2, desc[UR10][R2.64] ;  /* 0x0000000a02029981 */ /* 0x000ee2000c1e1900 */
[----:B-----5:R-:W-:-:S04]  /*09c0*/  @P0 FFMA R13, R21, R13, R24 ;  /* 0x0000000d150d0223 */ /* 0x020fc80000000018 */
[----:B--2---:R-:W-:-:S04]  /*09d0*/  @P0 FFMA R24, R12, R6, R13 ;  /* 0x000000060c180223 */ /* 0x004fc8000000000d */
[----:B---3--:R-:W-:-:S07]  /*09e0*/  @!P1 FFMA R24, R5, R2, R24 ;  /* 0x0000000205189223 */ /* 0x008fce0000000018 */
.L_x_9:
[----:B------:R-:W0:Y:S01]  /*09f0*/  LDC.64 R2, c[0x0][0x390] ;  /* 0x0000e400ff027b82 */ /* 0x000e220000000a00 */
[----:B------:R-:W1:Y:S02]  /*0a00*/  LDCU UR9, c[0x0][0x39c] ;  /* 0x00007380ff0977ac */ /* 0x000e640008000800 */
[----:B-1----:R-:W-:Y:S01]  /*0a10*/  IMAD R5, R14, UR9, R15 ;  /* 0x000000090e057c24 */ /* 0x002fe2000f8e020f */
[----:B------:R-:W-:-:S03]  /*0a20*/  IADD3 R15, PT, PT, R15, UR4, RZ ;  /* 0x000000040f0f7c10 */ /* 0x000fc6000fffe0ff */
[----:B0-----:R-:W-:Y:S01]  /*0a30*/  IMAD.WIDE R2, R5, 0x4, R2 ;  /* 0x0000000405027825 */ /* 0x001fe200078e0202 */
[----:B------:R-:W-:-:S04]  /*0a40*/  ISETP.GE.AND P0, PT, R15, UR9, PT ;  /* 0x000000090f007c0c */ /* 0x000fc8000bf06270 */
[----:B------:R0:W-:Y:S09]  /*0a50*/  STG.E desc[UR10][R2.64], R24 ;  /* 0x0000001802007986 */ /* 0x0001f2000c10190a */
[----:B------:R-:W-:Y:S05]  /*0a60*/  @!P0 BRA `(.L_x_11) ;  /* 0xfffffff800288947 */ /* 0x000fea000383ffff */
.L_x_6:
[----:B------:R-:W-:Y:S05]  /*0a70*/  BSYNC.RECONVERGENT B0 ;  /* 0x0000000000007941 */ /* 0x000fea0003800200 */
.L_x_5:
[----:B------:R-:W1:Y:S01]  /*0a80*/  LDCU UR9, c[0x0][0x398] ;  /* 0x00007300ff0977ac */ /* 0x000e620008000800 */
[----:B------:R-:W-:-:S04]  /*0a90*/  IADD3 R14, PT, PT, R14, UR5, RZ ;  /* 0x000000050e0e7c10 */ /* 0x000fc8000fffe0ff */
[----:B-1----:R-:W-:-:S13]  /*0aa0*/  ISETP.GE.AND P0, PT, R14, UR9, PT ;  /* 0x000000090e007c0c */ /* 0x002fda000bf06270 */
[----:B------:R-:W-:Y:S05]  /*0ab0*/  @!P0 BRA `(.L_x_12) ;  /* 0xfffffff400f88947 */ /* 0x000fea000383ffff */
[----:B------:R-:W-:Y:S05]  /*0ac0*/  EXIT ;  /* 0x000000000000794d */ /* 0x000fea0003800000 */
.L_x_13:
[----:B------:R-:W-:-:S00]  /*0ad0*/  BRA `(.L_x_13) ;  /* 0xfffffffc00fc7947 */ /* 0x000fc0000383ffff */
[----:B------:R-:W-:-:S00]  /*0ae0*/  NOP ;  /* 0x0000000000007918 */ /* 0x000fc00000000000 */
        /* <DEDUP_REMOVED lines=9> */
.L_x_14:


//--------------------- .nv.shared.reserved.0     --------------------------
	.section	.nv.shared.reserved.0,"aw",@nobits
	.weak		__nv_reservedSMEM_offset_0_alias
	.size		__nv_reservedSMEM_offset_0_alias, 0, 64
	.other		__nv_reservedSMEM_offset_0_alias,@"STO_CUDA_RESERVED_SHARED STV_DEFAULT"
__nv_reservedSMEM_offset_0_alias:
	.zero		0
	.zero		64


//--------------------- .nv.constant0._Z10gemm_naivePfS_S_iii --------------------------
	.section	.nv.constant0._Z10gemm_naivePfS_S_iii,"a",@progbits
	.sectionflags	@""
	.align	4
.nv.constant0._Z10gemm_naivePfS_S_iii:
	.zero		932


//--------------------- SYMBOLS --------------------------

	.type		.nv.reservedSmem.offset0,@object
	.size		.nv.reservedSmem.offset0,0x4
